//
// Generated by NVIDIA NVVM Compiler
//
// Compiler Build ID: CL-36424714
// Cuda compilation tools, release 13.0, V13.0.88
// Based on NVVM 20.0.0
//

.version 9.0
.target sm_100
.address_size 64

	// .globl	_Z17print_hello_worldv
.extern .func  (.param .b32 func_retval0) vprintf
(
	.param .b64 vprintf_param_0,
	.param .b64 vprintf_param_1
)
;
.global .align 1 .b8 $str[22] = {72, 101, 108, 108, 111, 32, 119, 111, 114, 108, 100, 32, 102, 114, 111, 109, 32, 71, 80, 85, 10};

.visible .entry _Z17print_hello_worldv()
{
	.reg .b32 	%r<3>;
	.reg .b64 	%rd<3>;

	mov.u64 	%rd1, $str;
	cvta.global.u64 	%rd2, %rd1;
	{ // callseq 0, 0
	.param .b64 param0;
	st.param.b64 	[param0], %rd2;
	.param .b64 param1;
	st.param.b64 	[param1], 0;
	.param .b32 retval0;
	call.uni (retval0), 
	vprintf, 
	(
	param0, 
	param1
	);
	ld.param.b32 	%r1, [retval0];
	} // callseq 0
	ret;

}


// ===== COMPILED SASS (sm_100) =====

	.target	sm_100

	.elftype	@"ET_EXEC"


//--------------------- .note.nv.tkinfo           --------------------------
	.section	.note.nv.tkinfo,"",@"SHT_NOTE"
	.sectionflags	@"SHF_NOTE_NV_TKINFO"
	.tkinfo
        /*0018*/ 	.word	0x00000002
        /*0030*/ 	.string	""
        /*0030*/ 	.string	"ptxas"
        /*0030*/ 	.string	"Cuda compilation tools, release 13.0, V13.0.88"
        /*0030*/ 	.string	"Build cuda_13.0.r13.0/compiler.36424714_0"
        /*0030*/ 	.string	"-arch sm_100 -m 64 "



//--------------------- .note.nv.cuinfo           --------------------------
	.section	.note.nv.cuinfo,"",@"SHT_NOTE"
	.sectionflags	@"SHF_NOTE_NV_CUINFO"
        /*0018*/ 	.short	0x0002
        /*001a*/ 	.short	0x0064
        /*001c*/ 	.short	0x0082
	.zero		2


//--------------------- .nv.info                  --------------------------
	.section	.nv.info,"",@"SHT_CUDA_INFO"
	.align	4


	//----- nvinfo : EIATTR_REGCOUNT
	.align		4
        /*0000*/ 	.byte	0x04, 0x2f
        /*0002*/ 	.short	(.L_2 - .L_1)
	.align		4
.L_1:
        /*0004*/ 	.word	index@(_Z17print_hello_worldv)
        /*0008*/ 	.word	0x00000018


	//----- nvinfo : EIATTR_FRAME_SIZE
	.align		4
.L_2:
        /*000c*/ 	.byte	0x04, 0x11
        /*000e*/ 	.short	(.L_4 - .L_3)
	.align		4
.L_3:
        /*0010*/ 	.word	index@(_Z17print_hello_worldv)
        /*0014*/ 	.word	0x00000000


	//----- nvinfo : EIATTR_MIN_STACK_SIZE
	.align		4
.L_4:
        /*0018*/ 	.byte	0x04, 0x12
        /*001a*/ 	.short	(.L_6 - .L_5)
	.align		4
.L_5:
        /*001c*/ 	.word	index@(_Z17print_hello_worldv)
        /*0020*/ 	.word	0x00000000
.L_6:


//--------------------- .nv.compat                --------------------------
	.section	.nv.compat,"",@"SHT_CUDA_COMPAT_INFO"
	.align	4
        /*0000*/ 	.byte	0x02, 0x09, 0x00, 0x00, 0x02, 0x02, 0x01, 0x00, 0x02, 0x05, 0x05, 0x00, 0x03, 0x07, 0x01, 0x01
        /*0010*/ 	.byte	0x02, 0x03, 0x00, 0x00, 0x02, 0x06, 0x01, 0x00, 0x04, 0x0b, 0x08, 0x00, 0x09, 0x00, 0x00, 0x00
        /*0020*/ 	.byte	0x00, 0x00, 0x00, 0x00


//--------------------- .nv.info._Z17print_hello_worldv --------------------------
	.section	.nv.info._Z17print_hello_worldv,"",@"SHT_CUDA_INFO"
	.sectionflags	@""
	.align	4


	//----- nvinfo : EIATTR_CUDA_API_VERSION
	.align		4
        /*0000*/ 	.byte	0x04, 0x37
        /*0002*/ 	.short	(.L_8 - .L_7)
.L_7:
        /*0004*/ 	.word	0x00000082


	//----- nvinfo : EIATTR_SPARSE_MMA_MASK
	.align		4
.L_8:
        /*0008*/ 	.byte	0x03, 0x50
        /*000a*/ 	.short	0x0000


	//----- nvinfo : EIATTR_MAXREG_COUNT
	.align		4
        /*000c*/ 	.byte	0x03, 0x1b
        /*000e*/ 	.short	0x00ff


	//----- nvinfo : EIATTR_EXTERNS
	.align		4
        /*0010*/ 	.byte	0x04, 0x0f
        /*0012*/ 	.short	(.L_10 - .L_9)


	//   ....[0]....
	.align		4
.L_9:
        /*0014*/ 	.word	index@(vprintf)


	//----- nvinfo : EIATTR_MERCURY_ISA_VERSION
	.align		4
.L_10:
        /*0018*/ 	.byte	0x03, 0x5f
        /*001a*/ 	.short	0x0101


	//----- nvinfo : EIATTR_VRC_CTA_INIT_COUNT
	.align		4
        /*001c*/ 	.byte	0x02, 0x4a
	.zero		1
	.zero		1


	//----- nvinfo : EIATTR_SYSCALL_OFFSETS
	.align		4
        /*0020*/ 	.byte	0x04, 0x46
        /*0022*/ 	.short	(.L_12 - .L_11)


	//   ....[0]....
.L_11:
        /*0024*/ 	.word	0x00000080


	//----- nvinfo : EIATTR_EXIT_INSTR_OFFSETS
	.align		4
.L_12:
        /*0028*/ 	.byte	0x04, 0x1c
        /*002a*/ 	.short	(.L_14 - .L_13)


	//   ....[0]....
.L_13:
        /*002c*/ 	.word	0x00000090


	//----- nvinfo : EIATTR_SW_WAR
	.align		4
.L_14:
        /*0030*/ 	.byte	0x04, 0x36
        /*0032*/ 	.short	(.L_16 - .L_15)
.L_15:
        /*0034*/ 	.word	0x00000008
.L_16:


//--------------------- .nv.callgraph             --------------------------
	.section	.nv.callgraph,"",@"SHT_CUDA_CALLGRAPH"
	.align	4
	.sectionentsize	8
	.align		4
        /*0000*/ 	.word	0x00000000
	.align		4
        /*0004*/ 	.word	0xffffffff
	.align		4
        /*0008*/ 	.word	index@(_Z17print_hello_worldv)
	.align		4
        /*000c*/ 	.word	index@(vprintf)
	.align		4
        /*0010*/ 	.word	0x00000000
	.align		4
        /*0014*/ 	.word	0xfffffffe
	.align		4
        /*0018*/ 	.word	0x00000000
	.align		4
        /*001c*/ 	.word	0xfffffffd
	.align		4
        /*0020*/ 	.word	0x00000000
	.align		4
        /*0024*/ 	.word	0xfffffffc


//--------------------- .nv.constant4             --------------------------
	.section	.nv.constant4,"a",@progbits
	.align	8
	.align		8
.nv.constant4:
        /*0000*/ 	.dword	vprintf
	.align		8
        /*0008*/ 	.dword	$str


//--------------------- .text._Z17print_hello_worldv --------------------------
	.section	.text._Z17print_hello_worldv,"ax",@progbits
	.align	128
        .global         _Z17print_hello_worldv
        .type           _Z17print_hello_worldv,@function
        .size           _Z17print_hello_worldv,(.L_x_2 - _Z17print_hello_worldv)
        .other          _Z17print_hello_worldv,@"STO_CUDA_ENTRY STV_DEFAULT"
_Z17print_hello_worldv:
.text._Z17print_hello_worldv:
[----:B------:R-:W0:Y:S01]  /*0000*/  LDC R1, c[0x0][0x37c] ;  /* 0x0000df00ff017b82 */ /* 0x000e220000000800 */
[----:B------:R-:W-:Y:S01]  /*0010*/  MOV R0, 0x0 ;  /* 0x0000000000007802 */ /* 0x000fe20000000f00 */
[----:B------:R-:W1:Y:S01]  /*0020*/  LDCU.64 UR4, c[0x4][0x8] ;  /* 0x01000100ff0477ac */ /* 0x000e620008000a00 */
[----:B------:R-:W-:-:S05]  /*0030*/  CS2R R6, SRZ ;  /* 0x0000000000067805 */ /* 0x000fca000001ff00 */
[----:B------:R2:W3:Y:S01]  /*0040*/  LDC.64 R2, c[0x4][R0] ;  /* 0x0100000000027b82 */ /* 0x0004e20000000a00 */
[----:B-1----:R-:W-:Y:S02]  /*0050*/  IMAD.U32 R4, RZ, RZ, UR4 ;  /* 0x00000004ff047e24 */ /* 0x002fe4000f8e00ff */
[----:B--2---:R-:W-:-:S07]  /*0060*/  IMAD.U32 R5, RZ, RZ, UR5 ;  /* 0x00000005ff057e24 */ /* 0x004fce000f8e00ff */
[----:B------:R-:W-:-:S07]  /*0070*/  LEPC R20, `(.L_x_0) ;  /* 0x000000001014794e */ /* 0x000fce0000000000 */
[----:B0--3--:R-:W-:Y:S05]  /*0080*/  CALL.ABS.NOINC R2 ;  /* 0x0000000002007343 */ /* 0x009fea0003c00000 */
.L_x_0:
[----:B------:R-:W-:Y:S05]  /*0090*/  EXIT ;  /* 0x000000000000794d */ /* 0x000fea0003800000 */
.L_x_1:
[----:B------:R-:W-:-:S00]  /*00a0*/  BRA `(.L_x_1) ;  /* 0xfffffffc00fc7947 */ /* 0x000fc0000383ffff */
[----:B------:R-:W-:-:S00]  /*00b0*/  NOP ;  /* 0x0000000000007918 */ /* 0x000fc00000000000 */
        /* <DEDUP_REMOVED lines=12> */
.L_x_2:


//--------------------- .nv.global.init           --------------------------
	.section	.nv.global.init,"aw",@progbits
.nv.global.init:
	.type		$str,@object
	.size		$str,(.L_0 - $str)
$str:
        /*0000*/ 	.byte	0x48, 0x65, 0x6c, 0x6c, 0x6f, 0x20, 0x77, 0x6f, 0x72, 0x6c, 0x64, 0x20, 0x66, 0x72, 0x6f, 0x6d
        /*0010*/ 	.byte	0x20, 0x47, 0x50, 0x55, 0x0a, 0x00
.L_0:


//--------------------- .nv.shared.reserved.0     --------------------------
	.section	.nv.shared.reserved.0,"aw",@nobits
	.weak		__nv_reservedSMEM_offset_0_alias
	.size		__nv_reservedSMEM_offset_0_alias, 0, 64
	.other		__nv_reservedSMEM_offset_0_alias,@"STO_CUDA_RESERVED_SHARED STV_DEFAULT"
__nv_reservedSMEM_offset_0_alias:
	.zero		0
	.zero		64


//--------------------- .nv.constant0._Z17print_hello_worldv --------------------------
	.section	.nv.constant0._Z17print_hello_worldv,"a",@progbits
	.sectionflags	@""
	.align	4
.nv.constant0._Z17print_hello_worldv:
	.zero		896


//--------------------- SYMBOLS --------------------------

	.type		.nv.reservedSmem.offset0,@object
	.size		.nv.reservedSmem.offset0,0x4
	.type		vprintf,@function
